	.headerflags	@"EF_CUDA_TEXMODE_UNIFIED EF_CUDA_64BIT_ADDRESS EF_CUDA_ACCELERATORS EF_CUDA_SM90 EF_CUDA_VIRTUAL_SM(EF_CUDA_SM90)"
	.elftype	@"ET_EXEC"


//--------------------- .nv.info                  --------------------------
	.section	.nv.info,"",@"SHT_CUDA_INFO"
	.align	4


	//----- nvinfo : EIATTR_REGCOUNT
	.align		4
        /*0000*/ 	.byte	0x04, 0x2f
        /*0002*/ 	.short	(.L_1 - .L_0)
	.align		4
.L_0:
        /*0004*/ 	.word	index@(triton_per_fused__softmax_1)
        /*0008*/ 	.word	0x0000001d


	//----- nvinfo : EIATTR_MIN_STACK_SIZE
	.align		4
.L_1:
        /*000c*/ 	.byte	0x04, 0x12
        /*000e*/ 	.short	(.L_3 - .L_2)
	.align		4
.L_2:
        /*0010*/ 	.word	index@(triton_per_fused__softmax_1)
        /*0014*/ 	.word	0x00000000


	//----- nvinfo : EIATTR_FRAME_SIZE
	.align		4
.L_3:
        /*0018*/ 	.byte	0x04, 0x11
        /*001a*/ 	.short	(.L_5 - .L_4)
	.align		4
.L_4:
        /*001c*/ 	.word	index@(triton_per_fused__softmax_1)
        /*0020*/ 	.word	0x00000000


	//----- nvinfo : EIATTR_MIN_STACK_SIZE
	.align		4
.L_5:
        /*0024*/ 	.byte	0x04, 0x12
        /*0026*/ 	.short	(.L_7 - .L_6)
	.align		4
.L_6:
        /*0028*/ 	.word	index@(triton_per_fused__softmax_1)
        /*002c*/ 	.word	0x00000000
.L_7:


//--------------------- .nv.info.triton_per_fused__softmax_1 --------------------------
	.section	.nv.info.triton_per_fused__softmax_1,"",@"SHT_CUDA_INFO"
	.sectionflags	@""
	.align	4


	//----- nvinfo : EIATTR_CUDA_API_VERSION
	.align		4
        /*0000*/ 	.byte	0x04, 0x37
        /*0002*/ 	.short	(.L_9 - .L_8)
.L_8:
        /*0004*/ 	.word	0x0000007c


	//----- nvinfo : EIATTR_KPARAM_INFO
	.align		4
.L_9:
        /*0008*/ 	.byte	0x04, 0x17
        /*000a*/ 	.short	(.L_11 - .L_10)
.L_10:
        /*000c*/ 	.word	0x00000000
        /*0010*/ 	.short	0x0003
        /*0012*/ 	.short	0x0014
        /*0014*/ 	.byte	0x00, 0xf0, 0x11, 0x00


	//----- nvinfo : EIATTR_KPARAM_INFO
	.align		4
.L_11:
        /*0018*/ 	.byte	0x04, 0x17
        /*001a*/ 	.short	(.L_13 - .L_12)
.L_12:
        /*001c*/ 	.word	0x00000000
        /*0020*/ 	.short	0x0002
        /*0022*/ 	.short	0x0010
        /*0024*/ 	.byte	0x00, 0xf0, 0x11, 0x00


	//----- nvinfo : EIATTR_KPARAM_INFO
	.align		4
.L_13:
        /*0028*/ 	.byte	0x04, 0x17
        /*002a*/ 	.short	(.L_15 - .L_14)
.L_14:
        /*002c*/ 	.word	0x00000000
        /*0030*/ 	.short	0x0001
        /*0032*/ 	.short	0x0008
        /*0034*/ 	.byte	0x00, 0xf4, 0x21, 0x00


	//----- nvinfo : EIATTR_KPARAM_INFO
	.align		4
.L_15:
        /*0038*/ 	.byte	0x04, 0x17
        /*003a*/ 	.short	(.L_17 - .L_16)
.L_16:
        /*003c*/ 	.word	0x00000000
        /*0040*/ 	.short	0x0000
        /*0042*/ 	.short	0x0000
        /*0044*/ 	.byte	0x00, 0xf4, 0x21, 0x00


	//----- nvinfo : EIATTR_SPARSE_MMA_MASK
	.align		4
.L_17:
        /*0048*/ 	.byte	0x03, 0x50
        /*004a*/ 	.short	0x0000


	//----- nvinfo : EIATTR_MAXREG_COUNT
	.align		4
        /*004c*/ 	.byte	0x03, 0x1b
        /*004e*/ 	.short	0x00ff


	//----- nvinfo : EIATTR_COOP_GROUP_MASK_REGIDS
	.align		4
        /*0050*/ 	.byte	0x04, 0x29
        /*0052*/ 	.short	(.L_19 - .L_18)


	//   ....[0]....
.L_18:
        /*0054*/ 	.word	0xffffffff


	//   ....[1]....
        /*0058*/ 	.word	0xffffffff


	//   ....[2]....
        /*005c*/ 	.word	0xffffffff


	//   ....[3]....
        /*0060*/ 	.word	0xffffffff


	//   ....[4]....
        /*0064*/ 	.word	0xffffffff


	//   ....[5]....
        /*0068*/ 	.word	0xffffffff


	//   ....[6]....
        /*006c*/ 	.word	0xffffffff


	//   ....[7]....
        /*0070*/ 	.word	0xffffffff


	//----- nvinfo : EIATTR_COOP_GROUP_INSTR_OFFSETS
	.align		4
.L_19:
        /*0074*/ 	.byte	0x04, 0x28
        /*0076*/ 	.short	(.L_21 - .L_20)


	//   ....[0]....
.L_20:
        /*0078*/ 	.word	0x00000480


	//   ....[1]....
        /*007c*/ 	.word	0x00000500


	//   ....[2]....
        /*0080*/ 	.word	0x00000530


	//   ....[3]....
        /*0084*/ 	.word	0x00000580


	//   ....[4]....
        /*0088*/ 	.word	0x00000a50


	//   ....[5]....
        /*008c*/ 	.word	0x00000af0


	//   ....[6]....
        /*0090*/ 	.word	0x00000b00


	//   ....[7]....
        /*0094*/ 	.word	0x00000b50


	//----- nvinfo : EIATTR_EXIT_INSTR_OFFSETS
	.align		4
.L_21:
        /*0098*/ 	.byte	0x04, 0x1c
        /*009a*/ 	.short	(.L_23 - .L_22)


	//   ....[0]....
.L_22:
        /*009c*/ 	.word	0x00000d80


	//   ....[1]....
        /*00a0*/ 	.word	0x00000da0


	//----- nvinfo : EIATTR_REQNTID
	.align		4
.L_23:
        /*00a4*/ 	.byte	0x04, 0x10
        /*00a6*/ 	.short	(.L_25 - .L_24)
.L_24:
        /*00a8*/ 	.word	0x00000100
        /*00ac*/ 	.word	0x00000001
        /*00b0*/ 	.word	0x00000001


	//----- nvinfo : EIATTR_CBANK_PARAM_SIZE
	.align		4
.L_25:
        /*00b4*/ 	.byte	0x03, 0x19
        /*00b6*/ 	.short	0x0018


	//----- nvinfo : EIATTR_PARAM_CBANK
	.align		4
        /*00b8*/ 	.byte	0x04, 0x0a
        /*00ba*/ 	.short	(.L_27 - .L_26)
	.align		4
.L_26:
        /*00bc*/ 	.word	index@(.nv.constant0.triton_per_fused__softmax_1)
        /*00c0*/ 	.short	0x0210
        /*00c2*/ 	.short	0x0018


	//----- nvinfo : EIATTR_SW_WAR
	.align		4
.L_27:
        /*00c4*/ 	.byte	0x04, 0x36
        /*00c6*/ 	.short	(.L_29 - .L_28)
.L_28:
        /*00c8*/ 	.word	0x00000008
.L_29:


//--------------------- .nv.callgraph             --------------------------
	.section	.nv.callgraph,"",@"SHT_CUDA_CALLGRAPH"
	.align	4
	.sectionentsize	8
	.align		4
        /*0000*/ 	.word	0x00000000
	.align		4
        /*0004*/ 	.word	0xffffffff
	.align		4
        /*0008*/ 	.word	0x00000000
	.align		4
        /*000c*/ 	.word	0xfffffffe
	.align		4
        /*0010*/ 	.word	0x00000000
	.align		4
        /*0014*/ 	.word	0xfffffffd
	.align		4
        /*0018*/ 	.word	0x00000000
	.align		4
        /*001c*/ 	.word	0xfffffffc


//--------------------- .text.triton_per_fused__softmax_1 --------------------------
	.section	.text.triton_per_fused__softmax_1,"ax",@progbits
	.align	128
        .global         triton_per_fused__softmax_1
        .type           triton_per_fused__softmax_1,@function
        .size           triton_per_fused__softmax_1,(.L_x_1 - triton_per_fused__softmax_1)
        .other          triton_per_fused__softmax_1,@"STO_CUDA_ENTRY STV_DEFAULT"
triton_per_fused__softmax_1:
.text.triton_per_fused__softmax_1:
[----:B------:R-:W0:Y:S02]  /*0000*/  LDC R1, c[0x0][0x28] ;  /* 0x00000a00ff017b82 */ /* 0x000e240000000800 */
[----:B------:R-:W1:Y:S01]  /*0010*/  S2R R7, SR_TID.X ;  /* 0x0000000000077919 */ /* 0x000e620000002100 */
[----:B------:R-:W2:Y:S08]  /*0020*/  S2UR UR4, SR_CTAID.X ;  /* 0x00000000000479c3 */ /* 0x000eb00000002500 */
[----:B------:R-:W3:Y:S08]  /*0030*/  LDC.64 R2, c[0x0][0x210] ;  /* 0x00008400ff027b82 */ /* 0x000ef00000000a00 */
[----:B------:R-:W4:Y:S01]  /*0040*/  LDC.64 R4, c[0x0][0x218] ;  /* 0x00008600ff047b82 */ /* 0x000f220000000a00 */
[----:B--2---:R-:W-:Y:S01]  /*0050*/  USHF.L.U32 UR4, UR4, 0x7, URZ ;  /* 0x0000000704047899 */ /* 0x004fe2000800063f */
[----:B-1----:R-:W-:-:S02]  /*0060*/  SHF.R.U32.HI R0, RZ, 0x2, R7 ;  /* 0x00000002ff007819 */ /* 0x002fc40000011607 */
[----:B------:R-:W-:Y:S02]  /*0070*/  SHF.L.U32 R7, R7, 0x2, RZ ;  /* 0x0000000207077819 */ /* 0x000fe400000006ff */
[----:B------:R-:W-:Y:S02]  /*0080*/  SGXT.U32 R0, R0, 0x6 ;  /* 0x000000060000781a */ /* 0x000fe40000000000 */
[----:B------:R-:W-:Y:S02]  /*0090*/  LOP3.LUT R7, R7, 0xc, RZ, 0xc0, !PT ;  /* 0x0000000c07077812 */ /* 0x000fe400078ec0ff */
[----:B------:R-:W-:Y:S01]  /*00a0*/  LOP3.LUT R6, R0, UR4, RZ, 0xfc, !PT ;  /* 0x0000000400067c12 */ /* 0x000fe2000f8efcff */
[----:B------:R-:W-:Y:S01]  /*00b0*/  ULDC.64 UR4, c[0x0][0x208] ;  /* 0x0000820000047ab9 */ /* 0x000fe20000000a00 */
[----:B------:R-:W-:Y:S02]  /*00c0*/  CS2R R8, SRZ ;  /* 0x0000000000087805 */ /* 0x000fe4000001ff00 */
[----:B------:R-:W-:-:S02]  /*00d0*/  CS2R R10, SRZ ;  /* 0x00000000000a7805 */ /* 0x000fc4000001ff00 */
[C---:B------:R-:W-:Y:S01]  /*00e0*/  ISETP.GE.AND P1, PT, R6.reuse, 0x100, PT ;  /* 0x000001000600780c */ /* 0x040fe20003f26270 */
[----:B----4-:R1:W2:Y:S01]  /*00f0*/  LDG.E R0, desc[UR4][R4.64] ;  /* 0x0000000404007981 */ /* 0x0102a2000c1e1900 */
[----:B------:R-:W-:-:S05]  /*0100*/  LEA R13, R6, R7, 0x4 ;  /* 0x00000007060d7211 */ /* 0x000fca00078e20ff */
[----:B---3--:R-:W-:-:S06]  /*0110*/  IMAD.WIDE R12, R13, 0x4, R2 ;  /* 0x000000040d0c7825 */ /* 0x008fcc00078e0202 */
[----:B------:R-:W3:Y:S01]  /*0120*/  @!P1 LDG.E.128 R8, desc[UR4][R12.64] ;  /* 0x000000040c089981 */ /* 0x000ee2000c1e1d00 */
[----:B------:R-:W-:Y:S02]  /*0130*/  LOP3.LUT R6, R6, 0x40, RZ, 0xfc, !PT ;  /* 0x0000004006067812 */ /* 0x000fe400078efcff */
[----:B-1----:R-:W-:Y:S02]  /*0140*/  CS2R R4, SRZ ;  /* 0x0000000000047805 */ /* 0x002fe4000001ff00 */
[C---:B------:R-:W-:Y:S02]  /*0150*/  ISETP.GE.AND P0, PT, R6.reuse, 0x100, PT ;  /* 0x000001000600780c */ /* 0x040fe40003f06270 */
[----:B------:R-:W-:-:S05]  /*0160*/  LEA R7, R6, R7, 0x4 ;  /* 0x0000000706077211 */ /* 0x000fca00078e20ff */
[----:B------:R-:W-:Y:S01]  /*0170*/  IMAD.WIDE R2, R7, 0x4, R2 ;  /* 0x0000000407027825 */ /* 0x000fe200078e0202 */
[----:B------:R-:W-:-:S06]  /*0180*/  CS2R R6, SRZ ;  /* 0x0000000000067805 */ /* 0x000fcc000001ff00 */
[----:B------:R-:W4:Y:S01]  /*0190*/  @!P0 LDG.E.128 R4, desc[UR4][R2.64] ;  /* 0x0000000402048981 */ /* 0x000f22000c1e1d00 */
[----:B------:R-:W-:Y:S01]  /*01a0*/  HFMA2.MMA R15, -RZ, RZ, 1.875, 0 ;  /* 0x3f800000ff0f7435 */ /* 0x000fe200000001ff */
[----:B--2---:R-:W-:-:S09]  /*01b0*/  FSETP.GE.AND P2, PT, R0, RZ, PT ;  /* 0x000000ff0000720b */ /* 0x004fd20003f46000 */
[----:B------:R-:W-:-:S05]  /*01c0*/  FSEL R15, R15, -1, P2 ;  /* 0xbf8000000f0f7808 */ /* 0x000fca0001000000 */
[-C--:B------:R-:W-:Y:S01]  /*01d0*/  FMUL R0, R0, R15.reuse ;  /* 0x0000000f00007220 */ /* 0x080fe20000400000 */
[----:B---3--:R-:W-:Y:S02]  /*01e0*/  SEL R14, R9, RZ, !P1 ;  /* 0x000000ff090e7207 */ /* 0x008fe40004800000 */
[----:B------:R-:W-:Y:S02]  /*01f0*/  SEL R8, R8, RZ, !P1 ;  /* 0x000000ff08087207 */ /* 0x000fe40004800000 */
[----:B------:R-:W-:Y:S01]  /*0200*/  SEL R10, R10, RZ, !P1 ;  /* 0x000000ff0a0a7207 */ /* 0x000fe20004800000 */
[-C--:B------:R-:W-:Y:S01]  /*0210*/  FMUL R16, R14, R15.reuse ;  /* 0x0000000f0e107220 */ /* 0x080fe20000400000 */
[----:B------:R-:W-:Y:S01]  /*0220*/  FSETP.GT.AND P5, PT, |R0|, 8.50705917302346158658e+37, PT ;  /* 0x7e8000000000780b */ /* 0x000fe20003fa4200 */
[-C--:B------:R-:W-:Y:S01]  /*0230*/  FMUL R9, R8, R15.reuse ;  /* 0x0000000f08097220 */ /* 0x080fe20000400000 */
[----:B------:R-:W-:Y:S01]  /*0240*/  FSETP.GEU.AND P6, PT, |R0|, 1.175494350822287508e-38, PT ;  /* 0x008000000000780b */ /* 0x000fe20003fce200 */
[----:B------:R-:W-:Y:S01]  /*0250*/  FMUL R17, R10, R15 ;  /* 0x0000000f0a117220 */ /* 0x000fe20000400000 */
[----:B------:R-:W-:-:S02]  /*0260*/  FSEL R18, R16, -INF , !P1 ;  /* 0xff80000010127808 */ /* 0x000fc40004800000 */
[----:B------:R-:W-:Y:S02]  /*0270*/  FSEL R9, R9, -INF , !P1 ;  /* 0xff80000009097808 */ /* 0x000fe40004800000 */
[----:B------:R-:W-:Y:S02]  /*0280*/  FSEL R20, R17, -INF , !P1 ;  /* 0xff80000011147808 */ /* 0x000fe40004800000 */
[C---:B------:R-:W-:Y:S02]  /*0290*/  FSETP.GT.AND P2, PT, R9.reuse, R18, PT ;  /* 0x000000120900720b */ /* 0x040fe40003f44000 */
[----:B------:R-:W-:Y:S01]  /*02a0*/  FSETP.NAN.AND P3, PT, R9, R9, PT ;  /* 0x000000090900720b */ /* 0x000fe20003f68000 */
[----:B------:R-:W-:Y:S01]  /*02b0*/  @P5 FMUL R0, R0, 0.25 ;  /* 0x3e80000000005820 */ /* 0x000fe20000400000 */
[----:B----4-:R-:W-:Y:S02]  /*02c0*/  SEL R4, R4, RZ, !P0 ;  /* 0x000000ff04047207 */ /* 0x010fe40004000000 */
[----:B------:R-:W-:Y:S01]  /*02d0*/  SEL R16, R5, RZ, !P0 ;  /* 0x000000ff05107207 */ /* 0x000fe20004000000 */
[----:B------:R-:W-:Y:S01]  /*02e0*/  @!P6 FMUL R0, R0, 16777216 ;  /* 0x4b8000000000e820 */ /* 0x000fe20000400000 */
[----:B------:R-:W-:Y:S01]  /*02f0*/  SEL R6, R6, RZ, !P0 ;  /* 0x000000ff06067207 */ /* 0x000fe20004000000 */
[----:B------:R-:W-:-:S02]  /*0300*/  FMUL R5, R4, R15 ;  /* 0x0000000f04057220 */ /* 0x000fc40000400000 */
[-C--:B------:R-:W-:Y:S02]  /*0310*/  FMUL R17, R16, R15.reuse ;  /* 0x0000000f10117220 */ /* 0x080fe40000400000 */
[----:B------:R-:W-:Y:S01]  /*0320*/  @!P2 FSEL R9, R9, R18, P3 ;  /* 0x000000120909a208 */ /* 0x000fe20001800000 */
[----:B------:R-:W1:Y:S01]  /*0330*/  MUFU.RCP R0, R0 ;  /* 0x0000000000007308 */ /* 0x000e620000001000 */
[----:B------:R-:W-:Y:S02]  /*0340*/  SEL R18, R11, RZ, !P1 ;  /* 0x000000ff0b127207 */ /* 0x000fe40004800000 */
[----:B------:R-:W-:Y:S02]  /*0350*/  FSETP.GT.AND P2, PT, R9, R20, PT ;  /* 0x000000140900720b */ /* 0x000fe40003f44000 */
[----:B------:R-:W-:Y:S01]  /*0360*/  FSEL R5, R5, -INF , !P0 ;  /* 0xff80000005057808 */ /* 0x000fe20004000000 */
[----:B------:R-:W-:Y:S01]  /*0370*/  FMUL R11, R18, R15 ;  /* 0x0000000f120b7220 */ /* 0x000fe20000400000 */
[----:B------:R-:W-:-:S02]  /*0380*/  FSEL R24, R17, -INF , !P0 ;  /* 0xff80000011187808 */ /* 0x000fc40004000000 */
[----:B------:R-:W-:Y:S02]  /*0390*/  FSETP.NAN.AND P3, PT, R9, R9, PT ;  /* 0x000000090900720b */ /* 0x000fe40003f68000 */
[----:B------:R-:W-:Y:S02]  /*03a0*/  FSETP.GT.AND P4, PT, R5, R24, PT ;  /* 0x000000180500720b */ /* 0x000fe40003f84000 */
[----:B------:R-:W-:Y:S01]  /*03b0*/  FSEL R22, R11, -INF , !P1 ;  /* 0xff8000000b167808 */ /* 0x000fe20004800000 */
[----:B------:R-:W-:Y:S02]  /*03c0*/  FMUL R11, R6, R15 ;  /* 0x0000000f060b7220 */ /* 0x000fe40000400000 */
[----:B------:R-:W-:Y:S02]  /*03d0*/  @!P2 FSEL R9, R9, R20, P3 ;  /* 0x000000140909a208 */ /* 0x000fe40001800000 */
[----:B------:R-:W-:Y:S02]  /*03e0*/  FSETP.NAN.AND P3, PT, R5, R5, PT ;  /* 0x000000050500720b */ /* 0x000fe40003f68000 */
[----:B------:R-:W-:-:S02]  /*03f0*/  FSETP.GT.AND P2, PT, R9, R22, PT ;  /* 0x000000160900720b */ /* 0x000fc40003f44000 */
[----:B------:R-:W-:Y:S02]  /*0400*/  FSEL R26, R11, -INF , !P0 ;  /* 0xff8000000b1a7808 */ /* 0x000fe40004000000 */
[----:B------:R-:W-:Y:S02]  /*0410*/  @!P4 FSEL R5, R5, R24, P3 ;  /* 0x000000180505c208 */ /* 0x000fe40001800000 */
[----:B------:R-:W-:Y:S02]  /*0420*/  FSETP.NAN.AND P3, PT, R9, R9, PT ;  /* 0x000000090900720b */ /* 0x000fe40003f68000 */
[----:B------:R-:W-:Y:S02]  /*0430*/  FSETP.GT.AND P4, PT, R5, R26, PT ;  /* 0x0000001a0500720b */ /* 0x000fe40003f84000 */
[----:B------:R-:W-:-:S03]  /*0440*/  SEL R20, R7, RZ, !P0 ;  /* 0x000000ff07147207 */ /* 0x000fc60004000000 */
[----:B------:R-:W-:Y:S02]  /*0450*/  @!P2 FSEL R9, R9, R22, P3 ;  /* 0x000000160909a208 */ /* 0x000fe40001800000 */
[----:B------:R-:W-:Y:S01]  /*0460*/  FMUL R7, R20, R15 ;  /* 0x0000000f14077220 */ /* 0x000fe20000400000 */
[----:B------:R-:W-:Y:S02]  /*0470*/  FSETP.NAN.AND P2, PT, R5, R5, PT ;  /* 0x000000050500720b */ /* 0x000fe40003f48000 */
[----:B------:R-:W2:Y:S02]  /*0480*/  SHFL.BFLY PT, R24, R9, 0x2, 0x1f ;  /* 0x0c401f0009187f89 */ /* 0x000ea400000e0000 */
[----:B------:R-:W-:Y:S02]  /*0490*/  FSEL R22, R7, -INF , !P0 ;  /* 0xff80000007167808 */ /* 0x000fe40004000000 */
[----:B------:R-:W-:-:S04]  /*04a0*/  @!P4 FSEL R5, R5, R26, P2 ;  /* 0x0000001a0505c208 */ /* 0x000fc80001000000 */
[C---:B------:R-:W-:Y:S02]  /*04b0*/  FSETP.GT.AND P2, PT, R5.reuse, R22, PT ;  /* 0x000000160500720b */ /* 0x040fe40003f44000 */
[----:B------:R-:W-:-:S11]  /*04c0*/  FSETP.NAN.AND P3, PT, R5, R5, PT ;  /* 0x000000050500720b */ /* 0x000fd60003f68000 */
[----:B------:R-:W-:Y:S02]  /*04d0*/  @!P2 FSEL R5, R5, R22, P3 ;  /* 0x000000160505a208 */ /* 0x000fe40001800000 */
[C---:B------:R-:W-:Y:S02]  /*04e0*/  FSETP.NAN.AND P3, PT, R9.reuse, R9, PT ;  /* 0x000000090900720b */ /* 0x040fe40003f68000 */
[----:B--2---:R-:W-:Y:S01]  /*04f0*/  FSETP.GT.AND P2, PT, R9, R24, PT ;  /* 0x000000180900720b */ /* 0x004fe20003f44000 */
[----:B------:R-:W2:-:S12]  /*0500*/  SHFL.BFLY PT, R26, R5, 0x2, 0x1f ;  /* 0x0c401f00051a7f89 */ /* 0x000e9800000e0000 */
[----:B------:R-:W-:Y:S02]  /*0510*/  @!P2 FSEL R9, R9, R24, P3 ;  /* 0x000000180909a208 */ /* 0x000fe40001800000 */
[----:B------:R-:W-:-:S03]  /*0520*/  FSETP.NAN.AND P3, PT, R5, R5, PT ;  /* 0x000000050500720b */ /* 0x000fc60003f68000 */
[----:B------:R-:W3:Y:S01]  /*0530*/  SHFL.BFLY PT, R22, R9, 0x1, 0x1f ;  /* 0x0c201f0009167f89 */ /* 0x000ee200000e0000 */
[----:B--2---:R-:W-:-:S13]  /*0540*/  FSETP.GT.AND P2, PT, R5, R26, PT ;  /* 0x0000001a0500720b */ /* 0x004fda0003f44000 */
[----:B------:R-:W-:Y:S02]  /*0550*/  @!P2 FSEL R5, R5, R26, P3 ;  /* 0x0000001a0505a208 */ /* 0x000fe40001800000 */
[C---:B------:R-:W-:Y:S02]  /*0560*/  FSETP.NAN.AND P3, PT, R9.reuse, R9, PT ;  /* 0x000000090900720b */ /* 0x040fe40003f68000 */
[----:B---3--:R-:W-:Y:S01]  /*0570*/  FSETP.GT.AND P2, PT, R9, R22, PT ;  /* 0x000000160900720b */ /* 0x008fe20003f44000 */
[----:B------:R-:W2:-:S12]  /*0580*/  SHFL.BFLY PT, R24, R5, 0x1, 0x1f ;  /* 0x0c201f0005187f89 */ /* 0x000e9800000e0000 */
[----:B------:R-:W-:Y:S02]  /*0590*/  @!P2 FSEL R9, R9, R22, P3 ;  /* 0x000000160909a208 */ /* 0x000fe40001800000 */
[----:B------:R-:W-:-:S03]  /*05a0*/  FSETP.NAN.AND P3, PT, R5, R5, PT ;  /* 0x000000050500720b */ /* 0x000fc60003f68000 */
[-CC-:B------:R-:W-:Y:S01]  /*05b0*/  FFMA R7, R8, R15.reuse, -R9.reuse ;  /* 0x0000000f08077223 */ /* 0x180fe20000000809 */
[----:B------:R-:W-:-:S03]  /*05c0*/  FFMA R11, R14, R15, -R9 ;  /* 0x0000000f0e0b7223 */ /* 0x000fc60000000809 */
[----:B------:R-:W-:Y:S01]  /*05d0*/  @P5 FMUL R7, R7, 0.25 ;  /* 0x3e80000007075820 */ /* 0x000fe20000400000 */
[----:B------:R-:W-:Y:S01]  /*05e0*/  @P5 FMUL R11, R11, 0.25 ;  /* 0x3e8000000b0b5820 */ /* 0x000fe20000400000 */
[----:B--2---:R-:W-:Y:S02]  /*05f0*/  FSETP.GT.AND P2, PT, R5, R24, PT ;  /* 0x000000180500720b */ /* 0x004fe40003f44000 */
[----:B------:R-:W-:Y:S01]  /*0600*/  @!P6 FMUL R7, R7, 16777216 ;  /* 0x4b8000000707e820 */ /* 0x000fe20000400000 */
[----:B------:R-:W-:-:S03]  /*0610*/  @!P6 FMUL R11, R11, 16777216 ;  /* 0x4b8000000b0be820 */ /* 0x000fc60000400000 */
[----:B-1----:R-:W-:Y:S01]  /*0620*/  FMUL R8, R0, R7 ;  /* 0x0000000700087220 */ /* 0x002fe20000400000 */
[--C-:B------:R-:W-:Y:S01]  /*0630*/  FFMA R7, R10, R15, -R9.reuse ;  /* 0x0000000f0a077223 */ /* 0x100fe20000000809 */
[----:B------:R-:W-:Y:S01]  /*0640*/  FMUL R11, R0, R11 ;  /* 0x0000000b000b7220 */ /* 0x000fe20000400000 */
[----:B------:R-:W-:Y:S01]  /*0650*/  FFMA R9, R18, R15, -R9 ;  /* 0x0000000f12097223 */ /* 0x000fe20000000809 */
[----:B------:R-:W-:Y:S01]  /*0660*/  FMUL R8, R8, 1.4426950216293334961 ;  /* 0x3fb8aa3b08087820 */ /* 0x000fe20000400000 */
[----:B------:R-:W-:Y:S01]  /*0670*/  @P5 FMUL R7, R7, 0.25 ;  /* 0x3e80000007075820 */ /* 0x000fe20000400000 */
[----:B------:R-:W-:Y:S01]  /*0680*/  FMUL R10, R11, 1.4426950216293334961 ;  /* 0x3fb8aa3b0b0a7820 */ /* 0x000fe20000400000 */
[----:B------:R-:W-:Y:S01]  /*0690*/  @P5 FMUL R9, R9, 0.25 ;  /* 0x3e80000009095820 */ /* 0x000fe20000400000 */
[----:B------:R-:W-:Y:S01]  /*06a0*/  @!P2 FSEL R5, R5, R24, P3 ;  /* 0x000000180505a208 */ /* 0x000fe20001800000 */
[----:B------:R-:W-:Y:S01]  /*06b0*/  @!P6 FMUL R7, R7, 16777216 ;  /* 0x4b8000000707e820 */ /* 0x000fe20000400000 */
[----:B------:R-:W-:Y:S01]  /*06c0*/  FSETP.GEU.AND P2, PT, R8, -126, PT ;  /* 0xc2fc00000800780b */ /* 0x000fe20003f4e000 */
[----:B------:R-:W-:Y:S01]  /*06d0*/  @!P6 FMUL R9, R9, 16777216 ;  /* 0x4b8000000909e820 */ /* 0x000fe20000400000 */
[----:B------:R-:W-:Y:S01]  /*06e0*/  FSETP.GEU.AND P3, PT, R10, -126, PT ;  /* 0xc2fc00000a00780b */ /* 0x000fe20003f6e000 */
[----:B------:R-:W-:Y:S01]  /*06f0*/  FMUL R7, R0, R7 ;  /* 0x0000000700077220 */ /* 0x000fe20000400000 */
[-CC-:B------:R-:W-:Y:S01]  /*0700*/  FFMA R19, R6, R15.reuse, -R5.reuse ;  /* 0x0000000f06137223 */ /* 0x180fe20000000805 */
[-CC-:B------:R-:W-:Y:S01]  /*0710*/  FFMA R11, R4, R15.reuse, -R5.reuse ;  /* 0x0000000f040b7223 */ /* 0x180fe20000000805 */
[-CC-:B------:R-:W-:Y:S01]  /*0720*/  FFMA R17, R16, R15.reuse, -R5.reuse ;  /* 0x0000000f10117223 */ /* 0x180fe20000000805 */
[----:B------:R-:W-:Y:S01]  /*0730*/  FMUL R6, R7, 1.4426950216293334961 ;  /* 0x3fb8aa3b07067820 */ /* 0x000fe20000400000 */
[----:B------:R-:W-:Y:S01]  /*0740*/  FFMA R15, R20, R15, -R5 ;  /* 0x0000000f140f7223 */ /* 0x000fe20000000805 */
[----:B------:R-:W-:Y:S01]  /*0750*/  @P5 FMUL R11, R11, 0.25 ;  /* 0x3e8000000b0b5820 */ /* 0x000fe20000400000 */
[----:B------:R-:W-:Y:S01]  /*0760*/  @P5 FMUL R17, R17, 0.25 ;  /* 0x3e80000011115820 */ /* 0x000fe20000400000 */
[----:B------:R-:W-:Y:S01]  /*0770*/  @P5 FMUL R19, R19, 0.25 ;  /* 0x3e80000013135820 */ /* 0x000fe20000400000 */
[----:B------:R-:W-:Y:S01]  /*0780*/  FSETP.GEU.AND P4, PT, R6, -126, PT ;  /* 0xc2fc00000600780b */ /* 0x000fe20003f8e000 */
[----:B------:R-:W-:Y:S01]  /*0790*/  @!P2 FMUL R8, R8, 0.5 ;  /* 0x3f0000000808a820 */ /* 0x000fe20000400000 */
[----:B------:R-:W-:Y:S01]  /*07a0*/  @!P6 FMUL R11, R11, 16777216 ;  /* 0x4b8000000b0be820 */ /* 0x000fe20000400000 */
[----:B------:R-:W-:Y:S01]  /*07b0*/  @!P3 FMUL R10, R10, 0.5 ;  /* 0x3f0000000a0ab820 */ /* 0x000fe20000400000 */
[----:B------:R-:W-:Y:S01]  /*07c0*/  @!P6 FMUL R17, R17, 16777216 ;  /* 0x4b8000001111e820 */ /* 0x000fe20000400000 */
[----:B------:R-:W1:Y:S01]  /*07d0*/  MUFU.EX2 R4, R8 ;  /* 0x0000000800047308 */ /* 0x000e620000000800 */
[C---:B------:R-:W-:Y:S01]  /*07e0*/  FMUL R9, R0.reuse, R9 ;  /* 0x0000000900097220 */ /* 0x040fe20000400000 */
[----:B------:R-:W-:Y:S01]  /*07f0*/  @P5 FMUL R15, R15, 0.25 ;  /* 0x3e8000000f0f5820 */ /* 0x000fe20000400000 */
[C---:B------:R-:W-:Y:S01]  /*0800*/  FMUL R11, R0.reuse, R11 ;  /* 0x0000000b000b7220 */ /* 0x040fe20000400000 */
[----:B------:R-:W-:Y:S01]  /*0810*/  @!P6 FMUL R19, R19, 16777216 ;  /* 0x4b8000001313e820 */ /* 0x000fe20000400000 */
[----:B------:R-:W-:Y:S01]  /*0820*/  FMUL R17, R0, R17 ;  /* 0x0000001100117220 */ /* 0x000fe20000400000 */
[----:B------:R-:W-:Y:S01]  /*0830*/  FMUL R7, R9, 1.4426950216293334961 ;  /* 0x3fb8aa3b09077820 */ /* 0x000fe20000400000 */
[----:B------:R-:W-:Y:S01]  /*0840*/  FMUL R11, R11, 1.4426950216293334961 ;  /* 0x3fb8aa3b0b0b7820 */ /* 0x000fe20000400000 */
[----:B------:R-:W-:Y:S01]  /*0850*/  @!P4 FMUL R6, R6, 0.5 ;  /* 0x3f0000000606c820 */ /* 0x000fe20000400000 */
[----:B------:R-:W2:Y:S01]  /*0860*/  MUFU.EX2 R5, R10 ;  /* 0x0000000a00057308 */ /* 0x000ea20000000800 */
[----:B------:R-:W-:Y:S01]  /*0870*/  @!P6 FMUL R15, R15, 16777216 ;  /* 0x4b8000000f0fe820 */ /* 0x000fe20000400000 */
[C---:B------:R-:W-:Y:S01]  /*0880*/  FMUL R19, R0.reuse, R19 ;  /* 0x0000001300137220 */ /* 0x040fe20000400000 */
[----:B------:R-:W-:Y:S01]  /*0890*/  FMUL R17, R17, 1.4426950216293334961 ;  /* 0x3fb8aa3b11117820 */ /* 0x000fe20000400000 */
[----:B------:R-:W-:Y:S01]  /*08a0*/  FSETP.GEU.AND P5, PT, R7, -126, PT ;  /* 0xc2fc00000700780b */ /* 0x000fe20003fae000 */
[----:B------:R-:W-:Y:S01]  /*08b0*/  FMUL R0, R0, R15 ;  /* 0x0000000f00007220 */ /* 0x000fe20000400000 */
[----:B------:R-:W-:Y:S01]  /*08c0*/  FMUL R19, R19, 1.4426950216293334961 ;  /* 0x3fb8aa3b13137820 */ /* 0x000fe20000400000 */
[----:B-1----:R-:W-:Y:S01]  /*08d0*/  @!P2 FMUL R4, R4, R4 ;  /* 0x000000040404a220 */ /* 0x002fe20000400000 */
[----:B------:R-:W1:Y:S01]  /*08e0*/  MUFU.EX2 R6, R6 ;  /* 0x0000000600067308 */ /* 0x000e620000000800 */
[----:B------:R-:W-:Y:S01]  /*08f0*/  FSETP.GEU.AND P6, PT, R11, -126, PT ;  /* 0xc2fc00000b00780b */ /* 0x000fe20003fce000 */
[----:B------:R-:W-:Y:S01]  /*0900*/  FMUL R14, R0, 1.4426950216293334961 ;  /* 0x3fb8aa3b000e7820 */ /* 0x000fe20000400000 */
[----:B------:R-:W-:Y:S01]  /*0910*/  FSETP.GEU.AND P2, PT, R17, -126, PT ;  /* 0xc2fc00001100780b */ /* 0x000fe20003f4e000 */
[----:B--2---:R-:W-:Y:S01]  /*0920*/  @!P3 FMUL R5, R5, R5 ;  /* 0x000000050505b220 */ /* 0x004fe20000400000 */
[----:B------:R-:W-:-:S04]  /*0930*/  FSETP.GEU.AND P3, PT, R19, -126, PT ;  /* 0xc2fc00001300780b */ /* 0x000fc80003f6e000 */
[----:B------:R-:W-:Y:S01]  /*0940*/  @!P5 FMUL R7, R7, 0.5 ;  /* 0x3f0000000707d820 */ /* 0x000fe20000400000 */
[----:B------:R-:W-:-:S04]  /*0950*/  FADD R15, R4, R5 ;  /* 0x00000005040f7221 */ /* 0x000fc80000000000 */
[----:B------:R-:W-:Y:S01]  /*0960*/  @!P6 FMUL R11, R11, 0.5 ;  /* 0x3f0000000b0be820 */ /* 0x000fe20000400000 */
[----:B-1----:R-:W-:Y:S01]  /*0970*/  @!P4 FMUL R6, R6, R6 ;  /* 0x000000060606c220 */ /* 0x002fe20000400000 */
[----:B------:R-:W-:Y:S01]  /*0980*/  FSETP.GEU.AND P4, PT, R14, -126, PT ;  /* 0xc2fc00000e00780b */ /* 0x000fe20003f8e000 */
[----:B------:R-:W-:Y:S01]  /*0990*/  @!P2 FMUL R17, R17, 0.5 ;  /* 0x3f0000001111a820 */ /* 0x000fe20000400000 */
[----:B------:R-:W1:Y:S01]  /*09a0*/  MUFU.EX2 R7, R7 ;  /* 0x0000000700077308 */ /* 0x000e620000000800 */
[----:B------:R-:W-:Y:S01]  /*09b0*/  FADD R16, R6, R15 ;  /* 0x0000000f06107221 */ /* 0x000fe20000000000 */
[----:B------:R-:W-:-:S06]  /*09c0*/  @!P3 FMUL R19, R19, 0.5 ;  /* 0x3f0000001313b820 */ /* 0x000fcc0000400000 */
[----:B------:R-:W2:Y:S03]  /*09d0*/  MUFU.EX2 R0, R11 ;  /* 0x0000000b00007308 */ /* 0x000ea60000000800 */
[----:B------:R-:W-:Y:S01]  /*09e0*/  @!P4 FMUL R14, R14, 0.5 ;  /* 0x3f0000000e0ec820 */ /* 0x000fe20000400000 */
[----:B-1----:R-:W-:-:S04]  /*09f0*/  @!P5 FMUL R7, R7, R7 ;  /* 0x000000070707d220 */ /* 0x002fc80000400000 */
[----:B------:R-:W1:Y:S01]  /*0a00*/  MUFU.EX2 R9, R17 ;  /* 0x0000001100097308 */ /* 0x000e620000000800 */
[----:B------:R-:W-:Y:S01]  /*0a10*/  FADD R16, R7, R16 ;  /* 0x0000001007107221 */ /* 0x000fe20000000000 */
[----:B--2---:R-:W-:-:S06]  /*0a20*/  @!P6 FMUL R0, R0, R0 ;  /* 0x000000000000e220 */ /* 0x004fcc0000400000 */
[----:B------:R-:W2:Y:S01]  /*0a30*/  MUFU.EX2 R8, R19 ;  /* 0x0000001300087308 */ /* 0x000ea20000000800 */
[----:B------:R-:W-:-:S05]  /*0a40*/  FSEL R16, R16, RZ, !P1 ;  /* 0x000000ff10107208 */ /* 0x000fca0004800000 */
[----:B------:R-:W3:Y:S01]  /*0a50*/  SHFL.BFLY PT, R15, R16, 0x2, 0x1f ;  /* 0x0c401f00100f7f89 */ /* 0x000ee200000e0000 */
[----:B-1----:R-:W-:Y:S01]  /*0a60*/  @!P2 FMUL R9, R9, R9 ;  /* 0x000000090909a220 */ /* 0x002fe20000400000 */
[----:B------:R-:W1:Y:S03]  /*0a70*/  MUFU.EX2 R10, R14 ;  /* 0x0000000e000a7308 */ /* 0x000e660000000800 */
[----:B------:R-:W-:Y:S01]  /*0a80*/  FADD R11, R0, R9 ;  /* 0x00000009000b7221 */ /* 0x000fe20000000000 */
[----:B--2---:R-:W-:-:S04]  /*0a90*/  @!P3 FMUL R8, R8, R8 ;  /* 0x000000080808b220 */ /* 0x004fc80000400000 */
[----:B------:R-:W-:Y:S01]  /*0aa0*/  FADD R11, R8, R11 ;  /* 0x0000000b080b7221 */ /* 0x000fe20000000000 */
[----:B-1----:R-:W-:-:S04]  /*0ab0*/  @!P4 FMUL R10, R10, R10 ;  /* 0x0000000a0a0ac220 */ /* 0x002fc80000400000 */
[----:B------:R-:W-:Y:S01]  /*0ac0*/  FADD R11, R10, R11 ;  /* 0x0000000b0a0b7221 */ /* 0x000fe20000000000 */
[----:B---3--:R-:W-:-:S04]  /*0ad0*/  FADD R15, R16, R15 ;  /* 0x0000000f100f7221 */ /* 0x008fc80000000000 */
[----:B------:R-:W-:Y:S01]  /*0ae0*/  FSEL R11, R11, RZ, !P0 ;  /* 0x000000ff0b0b7208 */ /* 0x000fe20004000000 */
[----:B------:R-:W1:Y:S04]  /*0af0*/  SHFL.BFLY PT, R14, R15, 0x1, 0x1f ;  /* 0x0c201f000f0e7f89 */ /* 0x000e6800000e0000 */
[----:B------:R-:W2:Y:S01]  /*0b00*/  SHFL.BFLY PT, R18, R11, 0x2, 0x1f ;  /* 0x0c401f000b127f89 */ /* 0x000ea200000e0000 */
[----:B-1----:R-:W-:Y:S01]  /*0b10*/  FADD R14, R15, R14 ;  /* 0x0000000e0f0e7221 */ /* 0x002fe20000000000 */
[----:B--2---:R-:W-:-:S04]  /*0b20*/  FADD R18, R11, R18 ;  /* 0x000000120b127221 */ /* 0x004fc80000000000 */
[C---:B------:R-:W-:Y:S02]  /*0b30*/  FSETP.GT.AND P2, PT, |R14|.reuse, 8.50705917302346158658e+37, PT ;  /* 0x7e8000000e00780b */ /* 0x040fe40003f44200 */
[C---:B------:R-:W-:Y:S01]  /*0b40*/  FSETP.GEU.AND P4, PT, |R14|.reuse, 1.175494350822287508e-38, PT ;  /* 0x008000000e00780b */ /* 0x040fe20003f8e200 */
[----:B------:R-:W1:Y:S10]  /*0b50*/  SHFL.BFLY PT, R17, R18, 0x1, 0x1f ;  /* 0x0c201f0012117f89 */ /* 0x000e7400000e0000 */
[----:B------:R-:W-:Y:S01]  /*0b60*/  @P2 FMUL R14, R14, 0.25 ;  /* 0x3e8000000e0e2820 */ /* 0x000fe20000400000 */
[----:B------:R-:W-:Y:S01]  /*0b70*/  @P2 FMUL R4, R4, 0.25 ;  /* 0x3e80000004042820 */ /* 0x000fe20000400000 */
[----:B------:R-:W-:Y:S01]  /*0b80*/  @P2 FMUL R5, R5, 0.25 ;  /* 0x3e80000005052820 */ /* 0x000fe20000400000 */
[----:B------:R-:W-:Y:S01]  /*0b90*/  @P2 FMUL R6, R6, 0.25 ;  /* 0x3e80000006062820 */ /* 0x000fe20000400000 */
[----:B------:R-:W-:Y:S01]  /*0ba0*/  @!P4 FMUL R14, R14, 16777216 ;  /* 0x4b8000000e0ec820 */ /* 0x000fe20000400000 */
[----:B------:R-:W-:Y:S01]  /*0bb0*/  @P2 FMUL R7, R7, 0.25 ;  /* 0x3e80000007072820 */ /* 0x000fe20000400000 */
[----:B------:R-:W-:Y:S01]  /*0bc0*/  @!P4 FMUL R4, R4, 16777216 ;  /* 0x4b8000000404c820 */ /* 0x000fe20000400000 */
[----:B------:R-:W-:Y:S01]  /*0bd0*/  @!P4 FMUL R5, R5, 16777216 ;  /* 0x4b8000000505c820 */ /* 0x000fe20000400000 */
[----:B------:R-:W-:Y:S01]  /*0be0*/  @!P4 FMUL R6, R6, 16777216 ;  /* 0x4b8000000606c820 */ /* 0x000fe20000400000 */
[----:B------:R-:W-:Y:S01]  /*0bf0*/  @!P4 FMUL R7, R7, 16777216 ;  /* 0x4b8000000707c820 */ /* 0x000fe20000400000 */
[----:B------:R-:W2:Y:S01]  /*0c00*/  MUFU.RCP R14, R14 ;  /* 0x0000000e000e7308 */ /* 0x000ea20000001000 */
[----:B-1----:R-:W-:-:S05]  /*0c10*/  FADD R17, R18, R17 ;  /* 0x0000001112117221 */ /* 0x002fca0000000000 */
[C---:B------:R-:W-:Y:S02]  /*0c20*/  FSETP.GT.AND P3, PT, |R17|.reuse, 8.50705917302346158658e+37, PT ;  /* 0x7e8000001100780b */ /* 0x040fe40003f64200 */
[----:B------:R-:W-:Y:S01]  /*0c30*/  FSETP.GEU.AND P5, PT, |R17|, 1.175494350822287508e-38, PT ;  /* 0x008000001100780b */ /* 0x000fe20003fae200 */
[C---:B--2---:R-:W-:Y:S01]  /*0c40*/  FMUL R4, R14.reuse, R4 ;  /* 0x000000040e047220 */ /* 0x044fe20000400000 */
[C---:B------:R-:W-:Y:S01]  /*0c50*/  FMUL R5, R14.reuse, R5 ;  /* 0x000000050e057220 */ /* 0x040fe20000400000 */
[C---:B------:R-:W-:Y:S01]  /*0c60*/  FMUL R6, R14.reuse, R6 ;  /* 0x000000060e067220 */ /* 0x040fe20000400000 */
[----:B------:R-:W-:-:S07]  /*0c70*/  FMUL R7, R14, R7 ;  /* 0x000000070e077220 */ /* 0x000fce0000400000 */
        /* <DEDUP_REMOVED lines=10> */
[----:B------:R-:W1:Y:S01]  /*0d20*/  MUFU.RCP R17, R17 ;  /* 0x0000001100117308 */ /* 0x000e620000001000 */
[----:B------:R2:W-:Y:S01]  /*0d30*/  @!P1 STG.E.128 desc[UR4][R12.64], R4 ;  /* 0x000000040c009986 */ /* 0x0005e2000c101d04 */
[C---:B-1----:R-:W-:Y:S01]  /*0d40*/  FMUL R20, R17.reuse, R0 ;  /* 0x0000000011147220 */ /* 0x042fe20000400000 */
[C---:B------:R-:W-:Y:S01]  /*0d50*/  FMUL R21, R17.reuse, R9 ;  /* 0x0000000911157220 */ /* 0x040fe20000400000 */
[C---:B------:R-:W-:Y:S01]  /*0d60*/  FMUL R22, R17.reuse, R8 ;  /* 0x0000000811167220 */ /* 0x040fe20000400000 */
[----:B------:R-:W-:Y:S01]  /*0d70*/  FMUL R23, R17, R10 ;  /* 0x0000000a11177220 */ /* 0x000fe20000400000 */
[----:B--2---:R-:W-:Y:S06]  /*0d80*/  @P0 EXIT ;  /* 0x000000000000094d */ /* 0x004fec0003800000 */
[----:B------:R-:W-:Y:S01]  /*0d90*/  STG.E.128 desc[UR4][R2.64], R20 ;  /* 0x0000001402007986 */ /* 0x000fe2000c101d04 */
[----:B------:R-:W-:Y:S05]  /*0da0*/  EXIT ;  /* 0x000000000000794d */ /* 0x000fea0003800000 */
.L_x_0:
[----:B------:R-:W-:-:S00]  /*0db0*/  BRA `(.L_x_0) ;  /* 0xfffffffc00fc7947 */ /* 0x000fc0000383ffff */
[----:B------:R-:W-:-:S00]  /*0dc0*/  NOP ;  /* 0x0000000000007918 */ /* 0x000fc00000000000 */
        /* <DEDUP_REMOVED lines=11> */
.L_x_1:


//--------------------- .nv.constant0.triton_per_fused__softmax_1 --------------------------
	.section	.nv.constant0.triton_per_fused__softmax_1,"a",@progbits
	.sectionflags	@""
	.align	4
.nv.constant0.triton_per_fused__softmax_1:
	.zero		552
